	.headerflags	@"EF_CUDA_TEXMODE_UNIFIED EF_CUDA_64BIT_ADDRESS EF_CUDA_SM86 EF_CUDA_VIRTUAL_SM(EF_CUDA_SM86)"
	.elftype	@"ET_EXEC"


//--------------------- .nv.info                  --------------------------
	.section	.nv.info,"",@"SHT_CUDA_INFO"
	.align	4


	//----- nvinfo : EIATTR_REGCOUNT
	.align		4
        /*0000*/ 	.byte	0x04, 0x2f
        /*0002*/ 	.short	(.L_1 - .L_0)
	.align		4
.L_0:
        /*0004*/ 	.word	index@(triton_per_fused__to_copy_gt_mul_neg_sum_where_0)
        /*0008*/ 	.word	0x00000016


	//----- nvinfo : EIATTR_MIN_STACK_SIZE
	.align		4
.L_1:
        /*000c*/ 	.byte	0x04, 0x12
        /*000e*/ 	.short	(.L_3 - .L_2)
	.align		4
.L_2:
        /*0010*/ 	.word	index@(triton_per_fused__to_copy_gt_mul_neg_sum_where_0)
        /*0014*/ 	.word	0x00000000


	//----- nvinfo : EIATTR_FRAME_SIZE
	.align		4
.L_3:
        /*0018*/ 	.byte	0x04, 0x11
        /*001a*/ 	.short	(.L_5 - .L_4)
	.align		4
.L_4:
        /*001c*/ 	.word	index@(triton_per_fused__to_copy_gt_mul_neg_sum_where_0)
        /*0020*/ 	.word	0x00000000


	//----- nvinfo : EIATTR_MIN_STACK_SIZE
	.align		4
.L_5:
        /*0024*/ 	.byte	0x04, 0x12
        /*0026*/ 	.short	(.L_7 - .L_6)
	.align		4
.L_6:
        /*0028*/ 	.word	index@(triton_per_fused__to_copy_gt_mul_neg_sum_where_0)
        /*002c*/ 	.word	0x00000000
.L_7:


//--------------------- .nv.info.triton_per_fused__to_copy_gt_mul_neg_sum_where_0 --------------------------
	.section	.nv.info.triton_per_fused__to_copy_gt_mul_neg_sum_where_0,"",@"SHT_CUDA_INFO"
	.sectionflags	@""
	.align	4


	//----- nvinfo : EIATTR_CUDA_API_VERSION
	.align		4
        /*0000*/ 	.byte	0x04, 0x37
        /*0002*/ 	.short	(.L_9 - .L_8)
.L_8:
        /*0004*/ 	.word	0x0000007c


	//----- nvinfo : EIATTR_SW2861232_WAR
	.align		4
.L_9:
        /*0008*/ 	.byte	0x01, 0x35
	.zero		2


	//----- nvinfo : EIATTR_PARAM_CBANK
	.align		4
        /*000c*/ 	.byte	0x04, 0x0a
        /*000e*/ 	.short	(.L_11 - .L_10)
	.align		4
.L_10:
        /*0010*/ 	.word	index@(.nv.constant0.triton_per_fused__to_copy_gt_mul_neg_sum_where_0)
        /*0014*/ 	.short	0x0160
        /*0016*/ 	.short	0x0028


	//----- nvinfo : EIATTR_CBANK_PARAM_SIZE
	.align		4
.L_11:
        /*0018*/ 	.byte	0x03, 0x19
        /*001a*/ 	.short	0x0028


	//----- nvinfo : EIATTR_KPARAM_INFO
	.align		4
        /*001c*/ 	.byte	0x04, 0x17
        /*001e*/ 	.short	(.L_13 - .L_12)
.L_12:
        /*0020*/ 	.word	0x00000000
        /*0024*/ 	.short	0x0005
        /*0026*/ 	.short	0x0020
        /*0028*/ 	.byte	0x00, 0xf4, 0x21, 0x00


	//----- nvinfo : EIATTR_KPARAM_INFO
	.align		4
.L_13:
        /*002c*/ 	.byte	0x04, 0x17
        /*002e*/ 	.short	(.L_15 - .L_14)
.L_14:
        /*0030*/ 	.word	0x00000000
        /*0034*/ 	.short	0x0004
        /*0036*/ 	.short	0x001c
        /*0038*/ 	.byte	0x00, 0xf0, 0x11, 0x00


	//----- nvinfo : EIATTR_KPARAM_INFO
	.align		4
.L_15:
        /*003c*/ 	.byte	0x04, 0x17
        /*003e*/ 	.short	(.L_17 - .L_16)
.L_16:
        /*0040*/ 	.word	0x00000000
        /*0044*/ 	.short	0x0003
        /*0046*/ 	.short	0x0018
        /*0048*/ 	.byte	0x00, 0xf0, 0x11, 0x00


	//----- nvinfo : EIATTR_KPARAM_INFO
	.align		4
.L_17:
        /*004c*/ 	.byte	0x04, 0x17
        /*004e*/ 	.short	(.L_19 - .L_18)
.L_18:
        /*0050*/ 	.word	0x00000000
        /*0054*/ 	.short	0x0002
        /*0056*/ 	.short	0x0010
        /*0058*/ 	.byte	0x00, 0xf4, 0x21, 0x00


	//----- nvinfo : EIATTR_KPARAM_INFO
	.align		4
.L_19:
        /*005c*/ 	.byte	0x04, 0x17
        /*005e*/ 	.short	(.L_21 - .L_20)
.L_20:
        /*0060*/ 	.word	0x00000000
        /*0064*/ 	.short	0x0001
        /*0066*/ 	.short	0x0008
        /*0068*/ 	.byte	0x00, 0xf4, 0x21, 0x00


	//----- nvinfo : EIATTR_KPARAM_INFO
	.align		4
.L_21:
        /*006c*/ 	.byte	0x04, 0x17
        /*006e*/ 	.short	(.L_23 - .L_22)
.L_22:
        /*0070*/ 	.word	0x00000000
        /*0074*/ 	.short	0x0000
        /*0076*/ 	.short	0x0000
        /*0078*/ 	.byte	0x00, 0xf4, 0x21, 0x00


	//----- nvinfo : EIATTR_MAXREG_COUNT
	.align		4
.L_23:
        /*007c*/ 	.byte	0x03, 0x1b
        /*007e*/ 	.short	0x00ff


	//----- nvinfo : EIATTR_COOP_GROUP_MASK_REGIDS
	.align		4
        /*0080*/ 	.byte	0x04, 0x29
        /*0082*/ 	.short	(.L_25 - .L_24)


	//   ....[0]....
.L_24:
        /*0084*/ 	.word	0xffffffff


	//   ....[1]....
        /*0088*/ 	.word	0xffffffff


	//   ....[2]....
        /*008c*/ 	.word	0xffffffff


	//   ....[3]....
        /*0090*/ 	.word	0xffffffff


	//   ....[4]....
        /*0094*/ 	.word	0xffffffff


	//   ....[5]....
        /*0098*/ 	.word	0xffffffff


	//   ....[6]....
        /*009c*/ 	.word	0xffffffff


	//   ....[7]....
        /*00a0*/ 	.word	0xffffffff


	//----- nvinfo : EIATTR_COOP_GROUP_INSTR_OFFSETS
	.align		4
.L_25:
        /*00a4*/ 	.byte	0x04, 0x28
        /*00a6*/ 	.short	(.L_27 - .L_26)


	//   ....[0]....
.L_26:
        /*00a8*/ 	.word	0x000003b0


	//   ....[1]....
        /*00ac*/ 	.word	0x00000400


	//   ....[2]....
        /*00b0*/ 	.word	0x00000440


	//   ....[3]....
        /*00b4*/ 	.word	0x00000450


	//   ....[4]....
        /*00b8*/ 	.word	0x000004f0


	//   ....[5]....
        /*00bc*/ 	.word	0x00000500


	//   ....[6]....
        /*00c0*/ 	.word	0x00000530


	//   ....[7]....
        /*00c4*/ 	.word	0x00000560


	//----- nvinfo : EIATTR_EXIT_INSTR_OFFSETS
	.align		4
.L_27:
        /*00c8*/ 	.byte	0x04, 0x1c
        /*00ca*/ 	.short	(.L_29 - .L_28)


	//   ....[0]....
.L_28:
        /*00cc*/ 	.word	0x00000630


	//   ....[1]....
        /*00d0*/ 	.word	0x00000680


	//----- nvinfo : EIATTR_REQNTID
	.align		4
.L_29:
        /*00d4*/ 	.byte	0x04, 0x10
        /*00d6*/ 	.short	(.L_31 - .L_30)
.L_30:
        /*00d8*/ 	.word	0x00000080
        /*00dc*/ 	.word	0x00000001
        /*00e0*/ 	.word	0x00000001
.L_31:


//--------------------- .nv.callgraph             --------------------------
	.section	.nv.callgraph,"",@"SHT_CUDA_CALLGRAPH"
	.align	4
	.sectionentsize	8
	.align		4
        /*0000*/ 	.word	0x00000000
	.align		4
        /*0004*/ 	.word	0xffffffff
	.align		4
        /*0008*/ 	.word	0x00000000
	.align		4
        /*000c*/ 	.word	0xfffffffe
	.align		4
        /*0010*/ 	.word	0x00000000
	.align		4
        /*0014*/ 	.word	0xfffffffd
	.align		4
        /*0018*/ 	.word	0x00000000
	.align		4
        /*001c*/ 	.word	0xfffffffc


//--------------------- .nv.rel.action            --------------------------
	.section	.nv.rel.action,"",@"SHT_CUDA_RELOCINFO"
	.align	8
	.sectionentsize	8
        /*0000*/ 	.byte	0x73, 0x00, 0x00, 0x00, 0x00, 0x00, 0x00, 0x00, 0x00, 0x00, 0x00, 0x11, 0x25, 0x00, 0x05, 0x36


//--------------------- .nv.constant0.triton_per_fused__to_copy_gt_mul_neg_sum_where_0 --------------------------
	.section	.nv.constant0.triton_per_fused__to_copy_gt_mul_neg_sum_where_0,"a",@progbits
	.sectionflags	@""
	.align	4
.nv.constant0.triton_per_fused__to_copy_gt_mul_neg_sum_where_0:
	.zero		392


//--------------------- .text.triton_per_fused__to_copy_gt_mul_neg_sum_where_0 --------------------------
	.section	.text.triton_per_fused__to_copy_gt_mul_neg_sum_where_0,"ax",@progbits
	.sectionflags	@"SHF_BARRIERS=1"
	.sectioninfo	@"SHI_REGISTERS=22"
	.align	128
        .global         triton_per_fused__to_copy_gt_mul_neg_sum_where_0
        .type           triton_per_fused__to_copy_gt_mul_neg_sum_where_0,@function
        .size           triton_per_fused__to_copy_gt_mul_neg_sum_where_0,(.L_x_1 - triton_per_fused__to_copy_gt_mul_neg_sum_where_0)
        .other          triton_per_fused__to_copy_gt_mul_neg_sum_where_0,@"STO_CUDA_ENTRY STV_DEFAULT"
triton_per_fused__to_copy_gt_mul_neg_sum_where_0:
.text.triton_per_fused__to_copy_gt_mul_neg_sum_where_0:
[----:B------:R-:W-:Y:S02]  /*0000*/  IMAD.MOV.U32 R1, RZ, RZ, c[0x0][0x28] ;  /* 0x00000a00ff017624 */ /* 0x000fe400078e00ff */
[----:B------:R-:W0:Y:S01]  /*0010*/  S2R R0, SR_TID.X ;  /* 0x0000000000007919 */ /* 0x000e220000002100 */
[----:B------:R-:W-:Y:S01]  /*0020*/  IMAD.MOV.U32 R11, RZ, RZ, 0x2 ;  /* 0x00000002ff0b7424 */ /* 0x000fe200078e00ff */
[----:B------:R-:W-:Y:S01]  /*0030*/  ULDC.64 UR4, c[0x0][0x118] ;  /* 0x0000460000047ab9 */ /* 0x000fe20000000a00 */
[----:B------:R-:W-:Y:S01]  /*0040*/  IMAD.MOV.U32 R15, RZ, RZ, RZ ;  /* 0x000000ffff0f7224 */ /* 0x000fe200078e00ff */
[----:B------:R-:W1:Y:S01]  /*0050*/  S2R R5, SR_CTAID.X ;  /* 0x0000000000057919 */ /* 0x000e620000002500 */
[----:B0-----:R-:W-:Y:S01]  /*0060*/  IMAD.SHL.U32 R4, R0, 0x2, RZ ;  /* 0x0000000200047824 */ /* 0x001fe200078e00ff */
[----:B------:R-:W-:Y:S01]  /*0070*/  SHF.R.U32.HI R13, RZ, 0x4, R0 ;  /* 0x00000004ff0d7819 */ /* 0x000fe20000011600 */
[----:B-1----:R-:W-:-:S03]  /*0080*/  IMAD.SHL.U32 R5, R5, 0x20, RZ ;  /* 0x0000002005057824 */ /* 0x002fc600078e00ff */
[----:B------:R-:W-:Y:S02]  /*0090*/  LOP3.LUT R4, R4, 0x1e, RZ, 0xc0, !PT ;  /* 0x0000001e04047812 */ /* 0x000fe400078ec0ff */
[----:B------:R-:W-:Y:S02]  /*00a0*/  SGXT.U32 R13, R13, 0x3 ;  /* 0x000000030d0d781a */ /* 0x000fe40000000000 */
[----:B------:R-:W-:-:S04]  /*00b0*/  LOP3.LUT R7, R4, R5, RZ, 0xfc, !PT ;  /* 0x0000000504077212 */ /* 0x000fc800078efcff */
[----:B------:R-:W-:Y:S02]  /*00c0*/  SHF.R.U32.HI R6, RZ, 0x1, R7 ;  /* 0x00000001ff067819 */ /* 0x000fe40000011607 */
[----:B------:R-:W-:Y:S01]  /*00d0*/  ISETP.GE.AND P2, PT, R7, 0x200, PT ;  /* 0x000002000700780c */ /* 0x000fe20003f46270 */
[----:B------:R-:W-:Y:S02]  /*00e0*/  IMAD.MOV.U32 R7, RZ, RZ, RZ ;  /* 0x000000ffff077224 */ /* 0x000fe400078e00ff */
[----:B------:R-:W-:Y:S01]  /*00f0*/  IMAD R6, R6, 0x9, R13 ;  /* 0x0000000906067824 */ /* 0x000fe200078e020d */
[----:B------:R-:W-:-:S03]  /*0100*/  ISETP.EQ.AND P1, PT, R13, RZ, !P2 ;  /* 0x000000ff0d00720c */ /* 0x000fc60005722270 */
[----:B------:R-:W-:-:S05]  /*0110*/  IMAD.SHL.U32 R8, R6, 0x2, RZ ;  /* 0x0000000206087824 */ /* 0x000fca00078e00ff */
[C---:B------:R-:W-:Y:S01]  /*0120*/  IADD3 R10, R8.reuse, 0x10, RZ ;  /* 0x00000010080a7810 */ /* 0x040fe20007ffe0ff */
[----:B------:R-:W-:-:S04]  /*0130*/  IMAD.WIDE R8, R8, R11, c[0x0][0x160] ;  /* 0x0000580008087625 */ /* 0x000fc800078e020b */
[----:B------:R-:W-:Y:S01]  /*0140*/  IMAD.WIDE R10, R10, R11, c[0x0][0x160] ;  /* 0x000058000a0a7625 */ /* 0x000fe200078e020b */
[----:B------:R-:W2:Y:S01]  /*0150*/  @!P2 LDG.E R7, [R8.64] ;  /* 0x000000040807a981 */ /* 0x000ea2000c1e1900 */
[C---:B------:R-:W-:Y:S02]  /*0160*/  ISETP.NE.AND P0, PT, R13.reuse, RZ, PT ;  /* 0x000000ff0d00720c */ /* 0x040fe40003f05270 */
[----:B------:R-:W-:Y:S01]  /*0170*/  IMAD.MOV.U32 R6, RZ, RZ, 0x8 ;  /* 0x00000008ff067424 */ /* 0x000fe200078e00ff */
[----:B------:R-:W3:Y:S01]  /*0180*/  @P1 LDG.E R15, [R10.64] ;  /* 0x000000040a0f1981 */ /* 0x000ee2000c1e1900 */
[----:B------:R-:W-:Y:S02]  /*0190*/  IMAD.MOV.U32 R18, RZ, RZ, RZ ;  /* 0x000000ffff127224 */ /* 0x000fe400078e00ff */
[----:B------:R-:W-:-:S05]  /*01a0*/  IMAD.WIDE.U32 R12, R13, R6, c[0x0][0x168] ;  /* 0x00005a000d0c7625 */ /* 0x000fca00078e0006 */
[----:B------:R0:W4:Y:S04]  /*01b0*/  LDG.E.EL R17, [R12.64] ;  /* 0x000000040c117981 */ /* 0x000128000c2e1900 */
[----:B------:R0:W5:Y:S01]  /*01c0*/  @!P0 LDG.E.EL R18, [R12.64+0x40] ;  /* 0x000040040c128981 */ /* 0x000162000c2e1900 */
[--C-:B------:R-:W-:Y:S02]  /*01d0*/  LOP3.LUT R5, R5, 0x1f, R0.reuse, 0xf8, !PT ;  /* 0x0000001f05057812 */ /* 0x100fe400078ef800 */
[----:B0-----:R-:W-:Y:S02]  /*01e0*/  SHF.R.U32.HI R12, RZ, 0x2, R0 ;  /* 0x00000002ff0c7819 */ /* 0x001fe40000011600 */
[C---:B--2---:R-:W-:Y:S01]  /*01f0*/  PRMT R14, R7.reuse, 0x7632, R14 ;  /* 0x00007632070e7816 */ /* 0x044fe2000000000e */
[----:B------:R-:W-:Y:S01]  /*0200*/  IMAD.U32 R7, R7, 0x10000, RZ ;  /* 0x0001000007077824 */ /* 0x000fe200078e00ff */
[C---:B---3--:R-:W-:Y:S01]  /*0210*/  PRMT R16, R15.reuse, 0x7632, R16 ;  /* 0x000076320f107816 */ /* 0x048fe20000000010 */
[----:B------:R-:W-:-:S03]  /*0220*/  IMAD.U32 R15, R15, 0x10000, RZ ;  /* 0x000100000f0f7824 */ /* 0x000fc600078e00ff */
[----:B------:R-:W-:Y:S01]  /*0230*/  FSETP.GT.AND P6, PT, R7, RZ, PT ;  /* 0x000000ff0700720b */ /* 0x000fe20003fc4000 */
[----:B------:R-:W-:Y:S02]  /*0240*/  IMAD.U32 R14, R14, 0x10000, RZ ;  /* 0x000100000e0e7824 */ /* 0x000fe400078e00ff */
[----:B------:R-:W-:Y:S01]  /*0250*/  IMAD.U32 R16, R16, 0x10000, RZ ;  /* 0x0001000010107824 */ /* 0x000fe200078e00ff */
[----:B------:R-:W-:Y:S01]  /*0260*/  FSETP.GT.AND P5, PT, R15, RZ, PT ;  /* 0x000000ff0f00720b */ /* 0x000fe20003fa4000 */
[----:B------:R-:W-:Y:S01]  /*0270*/  IMAD.SHL.U32 R15, R4, 0x20, RZ ;  /* 0x00000020040f7824 */ /* 0x000fe200078e00ff */
[----:B------:R-:W-:Y:S02]  /*0280*/  FSETP.GT.AND P4, PT, R14, RZ, PT ;  /* 0x000000ff0e00720b */ /* 0x000fe40003f84000 */
[----:B------:R-:W-:Y:S02]  /*0290*/  FSETP.GT.AND P3, PT, R16, RZ, PT ;  /* 0x000000ff1000720b */ /* 0x000fe40003f64000 */
[----:B-----5:R-:W-:-:S02]  /*02a0*/  SEL R8, R18, RZ, P5 ;  /* 0x000000ff12087207 */ /* 0x020fc40002800000 */
[C---:B----4-:R-:W-:Y:S02]  /*02b0*/  SEL R9, R17.reuse, RZ, P4 ;  /* 0x000000ff11097207 */ /* 0x050fe40002000000 */
[----:B------:R-:W-:Y:S02]  /*02c0*/  SEL R13, R18, RZ, P3 ;  /* 0x000000ff120d7207 */ /* 0x000fe40001800000 */
[----:B------:R-:W-:Y:S02]  /*02d0*/  SHF.R.S32.HI R7, RZ, 0x1f, R17 ;  /* 0x0000001fff077819 */ /* 0x000fe40000011411 */
[----:B------:R-:W-:Y:S02]  /*02e0*/  SEL R10, R17, RZ, P6 ;  /* 0x000000ff110a7207 */ /* 0x000fe40003000000 */
[----:B------:R-:W-:Y:S02]  /*02f0*/  SHF.R.S32.HI R18, RZ, 0x1f, R18 ;  /* 0x0000001fff127819 */ /* 0x000fe40000011412 */
[----:B------:R-:W-:-:S02]  /*0300*/  SEL R17, R8, RZ, P1 ;  /* 0x000000ff08117207 */ /* 0x000fc40000800000 */
[----:B------:R-:W-:Y:S02]  /*0310*/  SEL R8, R9, RZ, !P2 ;  /* 0x000000ff09087207 */ /* 0x000fe40005000000 */
[----:B------:R-:W-:Y:S02]  /*0320*/  SEL R10, R10, RZ, !P2 ;  /* 0x000000ff0a0a7207 */ /* 0x000fe40005000000 */
[----:B------:R-:W-:Y:S02]  /*0330*/  SEL R9, R7, RZ, P6 ;  /* 0x000000ff07097207 */ /* 0x000fe40003000000 */
[----:B------:R-:W-:Y:S02]  /*0340*/  SEL R16, R18, RZ, P5 ;  /* 0x000000ff12107207 */ /* 0x000fe40002800000 */
[----:B------:R-:W-:Y:S02]  /*0350*/  SEL R13, R13, RZ, P1 ;  /* 0x000000ff0d0d7207 */ /* 0x000fe40000800000 */
[----:B------:R-:W-:-:S02]  /*0360*/  SEL R7, R7, RZ, P4 ;  /* 0x000000ff07077207 */ /* 0x000fc40002000000 */
[----:B------:R-:W-:Y:S02]  /*0370*/  SEL R14, R18, RZ, P3 ;  /* 0x000000ff120e7207 */ /* 0x000fe40001800000 */
[----:B------:R-:W-:Y:S02]  /*0380*/  IADD3 R17, P0, R17, R10, RZ ;  /* 0x0000000a11117210 */ /* 0x000fe40007f1e0ff */
[----:B------:R-:W-:Y:S02]  /*0390*/  SEL R9, R9, RZ, !P2 ;  /* 0x000000ff09097207 */ /* 0x000fe40005000000 */
[----:B------:R-:W-:Y:S01]  /*03a0*/  SEL R16, R16, RZ, P1 ;  /* 0x000000ff10107207 */ /* 0x000fe20000800000 */
[----:B------:R-:W0:Y:S01]  /*03b0*/  SHFL.BFLY PT, R10, R17, 0x10, 0x1f ;  /* 0x0e001f00110a7f89 */ /* 0x000e2200000e0000 */
[----:B------:R-:W-:Y:S02]  /*03c0*/  IADD3 R13, P6, R13, R8, RZ ;  /* 0x000000080d0d7210 */ /* 0x000fe40007fde0ff */
[----:B------:R-:W-:Y:S01]  /*03d0*/  SEL R7, R7, RZ, !P2 ;  /* 0x000000ff07077207 */ /* 0x000fe20005000000 */
[----:B------:R-:W-:Y:S01]  /*03e0*/  IMAD.X R16, R16, 0x1, R9, P0 ;  /* 0x0000000110107824 */ /* 0x000fe200000e0609 */
[----:B------:R-:W-:Y:S01]  /*03f0*/  SEL R14, R14, RZ, P1 ;  /* 0x000000ff0e0e7207 */ /* 0x000fe20000800000 */
[----:B------:R-:W1:Y:S01]  /*0400*/  SHFL.BFLY PT, R8, R13, 0x10, 0x1f ;  /* 0x0e001f000d087f89 */ /* 0x000e6200000e0000 */
[----:B------:R-:W-:-:S02]  /*0410*/  LOP3.LUT P0, RZ, R0, 0x10, RZ, 0xc0, !PT ;  /* 0x0000001000ff7812 */ /* 0x000fc4000780c0ff */
[----:B------:R-:W-:Y:S01]  /*0420*/  ISETP.GE.AND P1, PT, R0, 0x80, PT ;  /* 0x000000800000780c */ /* 0x000fe20003f26270 */
[----:B------:R-:W-:Y:S02]  /*0430*/  IMAD.X R14, R14, 0x1, R7, P6 ;  /* 0x000000010e0e7824 */ /* 0x000fe400030e0607 */
[----:B------:R-:W2:Y:S04]  /*0440*/  SHFL.BFLY PT, R7, R16, 0x10, 0x1f ;  /* 0x0e001f0010077f89 */ /* 0x000ea800000e0000 */
[----:B------:R-:W3:Y:S01]  /*0450*/  SHFL.BFLY PT, R9, R14, 0x10, 0x1f ;  /* 0x0e001f000e097f89 */ /* 0x000ee200000e0000 */
[----:B0-----:R-:W-:Y:S02]  /*0460*/  IADD3 R10, P2, R10, R17, RZ ;  /* 0x000000110a0a7210 */ /* 0x001fe40007f5e0ff */
[----:B-1----:R-:W-:-:S03]  /*0470*/  IADD3 R8, P3, R8, R13, RZ ;  /* 0x0000000d08087210 */ /* 0x002fc60007f7e0ff */
[----:B--2---:R-:W-:Y:S01]  /*0480*/  IMAD.X R11, R7, 0x1, R16, P2 ;  /* 0x00000001070b7824 */ /* 0x004fe200010e0610 */
[----:B------:R-:W-:Y:S01]  /*0490*/  LOP3.LUT R7, R15, 0x18, R12, 0xf8, !PT ;  /* 0x000000180f077812 */ /* 0x000fe200078ef80c */
[----:B---3--:R-:W-:-:S04]  /*04a0*/  IMAD.X R9, R9, 0x1, R14, P3 ;  /* 0x0000000109097824 */ /* 0x008fc800018e060e */
[----:B------:R-:W-:Y:S04]  /*04b0*/  @!P0 STS.64 [R7], R10 ;  /* 0x0000000a07008388 */ /* 0x000fe80000000a00 */
[----:B------:R-:W-:Y:S04]  /*04c0*/  @!P0 STS.64 [R7+0x20], R8 ;  /* 0x0000200807008388 */ /* 0x000fe80000000a00 */
[----:B------:R-:W-:Y:S06]  /*04d0*/  BAR.SYNC.DEFER_BLOCKING 0x0 ;  /* 0x0000000000007b1d */ /* 0x000fec0000010000 */
[----:B------:R-:W0:Y:S04]  /*04e0*/  @!P1 LDS.64 R2, [R0.X8] ;  /* 0x0000000000029984 */ /* 0x000e280000008a00 */
[----:B0-----:R-:W0:Y:S04]  /*04f0*/  SHFL.BFLY PT, R13, R2, 0x2, 0x1f ;  /* 0x0c401f00020d7f89 */ /* 0x001e2800000e0000 */
[----:B------:R-:W1:Y:S01]  /*0500*/  SHFL.BFLY PT, R17, R3, 0x2, 0x1f ;  /* 0x0c401f0003117f89 */ /* 0x000e6200000e0000 */
[----:B0-----:R-:W-:-:S05]  /*0510*/  IADD3 R19, P0, R2, R13, RZ ;  /* 0x0000000d02137210 */ /* 0x001fca0007f1e0ff */
[----:B-1----:R-:W-:Y:S01]  /*0520*/  IMAD.X R14, R3, 0x1, R17, P0 ;  /* 0x00000001030e7824 */ /* 0x002fe200000e0611 */
[----:B------:R-:W0:Y:S01]  /*0530*/  SHFL.BFLY PT, R12, R19, 0x1, 0x1f ;  /* 0x0c201f00130c7f89 */ /* 0x000e2200000e0000 */
[----:B------:R-:W-:Y:S01]  /*0540*/  LOP3.LUT P0, RZ, R0, 0x3, RZ, 0xc0, !PT ;  /* 0x0000000300ff7812 */ /* 0x000fe2000780c0ff */
[----:B------:R-:W-:Y:S02]  /*0550*/  IMAD R3, R4, -0x18, R15 ;  /* 0xffffffe804037824 */ /* 0x000fe400078e020f */
[----:B------:R-:W1:Y:S01]  /*0560*/  SHFL.BFLY PT, R13, R14, 0x1, 0x1f ;  /* 0x0c201f000e0d7f89 */ /* 0x000e6200000e0000 */
[----:B------:R-:W-:Y:S02]  /*0570*/  ISETP.LT.AND P0, PT, R0, 0x80, !P0 ;  /* 0x000000800000780c */ /* 0x000fe40004701270 */
[----:B0-----:R-:W-:-:S05]  /*0580*/  IADD3 R12, P1, R12, R19, RZ ;  /* 0x000000130c0c7210 */ /* 0x001fca0007f3e0ff */
[----:B-1----:R-:W-:-:S06]  /*0590*/  IMAD.X R13, R13, 0x1, R14, P1 ;  /* 0x000000010d0d7824 */ /* 0x002fcc00008e060e */
[----:B------:R-:W-:Y:S04]  /*05a0*/  @P0 STS.64 [R0.X8], R12 ;  /* 0x0000000c00000388 */ /* 0x000fe80000008a00 */
[----:B------:R-:W-:Y:S01]  /*05b0*/  BAR.SYNC.DEFER_BLOCKING 0x0 ;  /* 0x0000000000007b1d */ /* 0x000fe20000010000 */
[----:B------:R-:W-:-:S04]  /*05c0*/  LOP3.LUT P0, RZ, R0, 0x60, RZ, 0xc0, !PT ;  /* 0x0000006000ff7812 */ /* 0x000fc8000780c0ff */
[----:B------:R-:W-:Y:S01]  /*05d0*/  ISETP.LT.AND P0, PT, R5, 0x200, !P0 ;  /* 0x000002000500780c */ /* 0x000fe20004701270 */
[----:B------:R-:W-:Y:S04]  /*05e0*/  LDS.64 R8, [R15] ;  /* 0x000000000f087984 */ /* 0x000fe80000000a00 */
[----:B------:R-:W0:Y:S04]  /*05f0*/  LDS.64 R10, [R15+0x20] ;  /* 0x000020000f0a7984 */ /* 0x000e280000000a00 */
[----:B------:R-:W-:Y:S06]  /*0600*/  BAR.SYNC.DEFER_BLOCKING 0x0 ;  /* 0x0000000000007b1d */ /* 0x000fec0000010000 */
[----:B0-----:R0:W-:Y:S04]  /*0610*/  STS.128 [R3], R8 ;  /* 0x0000000803007388 */ /* 0x0011e80000000c00 */
[----:B------:R-:W-:Y:S06]  /*0620*/  BAR.SYNC.DEFER_BLOCKING 0x0 ;  /* 0x0000000000007b1d */ /* 0x000fec0000010000 */
[----:B------:R-:W-:Y:S05]  /*0630*/  @!P0 EXIT ;  /* 0x000000000000894d */ /* 0x000fea0003800000 */
[----:B0-----:R-:W-:Y:S01]  /*0640*/  LOP3.LUT R2, R0, 0x1f, RZ, 0xc0, !PT ;  /* 0x0000001f00027812 */ /* 0x001fe200078ec0ff */
[----:B------:R-:W-:-:S05]  /*0650*/  IMAD.WIDE R6, R5, R6, c[0x0][0x170] ;  /* 0x00005c0005067625 */ /* 0x000fca00078e0206 */
[----:B------:R-:W0:Y:S04]  /*0660*/  LDS.64 R2, [R2.X8] ;  /* 0x0000000002027984 */ /* 0x000e280000008a00 */
[----:B0-----:R-:W-:Y:S01]  /*0670*/  STG.E.64 [R6.64], R2 ;  /* 0x0000000206007986 */ /* 0x001fe2000c101b04 */
[----:B------:R-:W-:Y:S05]  /*0680*/  EXIT ;  /* 0x000000000000794d */ /* 0x000fea0003800000 */
.L_x_0:
[----:B------:R-:W-:-:S00]  /*0690*/  BRA `(.L_x_0) ;  /* 0xfffffff000007947 */ /* 0x000fc0000383ffff */
[----:B------:R-:W-:-:S00]  /*06a0*/  NOP ;  /* 0x0000000000007918 */ /* 0x000fc00000000000 */
        /* <DEDUP_REMOVED lines=13> */
.L_x_1:


//--------------------- .nv.shared.triton_per_fused__to_copy_gt_mul_neg_sum_where_0 --------------------------
	.section	.nv.shared.triton_per_fused__to_copy_gt_mul_neg_sum_where_0,"aw",@nobits
	.sectionflags	@""
	.align	16
